//
// Generated by NVIDIA NVVM Compiler
//
// Compiler Build ID: CL-36424714
// Cuda compilation tools, release 13.0, V13.0.88
// Based on NVVM 20.0.0
//

.version 9.0
.target sm_100
.address_size 64

	// .globl	_Z16HelloWorldKernelj
.extern .func  (.param .b32 func_retval0) vprintf
(
	.param .b64 vprintf_param_0,
	.param .b64 vprintf_param_1
)
;
.global .align 1 .b8 $str[11] = {37, 115, 32, 226, 132, 150, 37, 100, 33, 10};
.global .align 1 .b8 $str$1[12] = {72, 101, 108, 108, 111, 32, 87, 111, 114, 108, 100};

.visible .entry _Z16HelloWorldKernelj(
	.param .u32 _Z16HelloWorldKernelj_param_0
)
{
	.local .align 8 .b8 	__local_depot0[16];
	.reg .b64 	%SP;
	.reg .b64 	%SPL;
	.reg .pred 	%p<2>;
	.reg .b32 	%r<10>;
	.reg .b64 	%rd<7>;

	mov.u64 	%SPL, __local_depot0;
	cvta.local.u64 	%SP, %SPL;
	ld.param.u32 	%r2, [_Z16HelloWorldKernelj_param_0];
	shl.b32 	%r3, %r2, 4;
	mov.u32 	%r4, %ctaid.x;
	mov.u32 	%r5, %ntid.x;
	mov.u32 	%r6, %tid.x;
	mad.lo.s32 	%r7, %r4, %r5, %r6;
	add.s32 	%r1, %r7, %r3;
	setp.gt.u32 	%p1, %r1, 31;
	@%p1 bra 	$L__BB0_2;
	add.u64 	%rd1, %SP, 0;
	add.u64 	%rd2, %SPL, 0;
	mov.u64 	%rd3, $str$1;
	cvta.global.u64 	%rd4, %rd3;
	st.local.u64 	[%rd2], %rd4;
	st.local.u32 	[%rd2+8], %r1;
	mov.u64 	%rd5, $str;
	cvta.global.u64 	%rd6, %rd5;
	{ // callseq 0, 0
	.param .b64 param0;
	st.param.b64 	[param0], %rd6;
	.param .b64 param1;
	st.param.b64 	[param1], %rd1;
	.param .b32 retval0;
	call.uni (retval0), 
	vprintf, 
	(
	param0, 
	param1
	);
	ld.param.b32 	%r8, [retval0];
	} // callseq 0
$L__BB0_2:
	ret;

}


// ===== COMPILED SASS (sm_100) =====

	.target	sm_100

	.elftype	@"ET_EXEC"


//--------------------- .note.nv.tkinfo           --------------------------
	.section	.note.nv.tkinfo,"",@"SHT_NOTE"
	.sectionflags	@"SHF_NOTE_NV_TKINFO"
	.tkinfo
        /*0018*/ 	.word	0x00000002
        /*0030*/ 	.string	""
        /*0030*/ 	.string	"ptxas"
        /*0030*/ 	.string	"Cuda compilation tools, release 13.0, V13.0.88"
        /*0030*/ 	.string	"Build cuda_13.0.r13.0/compiler.36424714_0"
        /*0030*/ 	.string	"-arch sm_100 -m 64 "



//--------------------- .note.nv.cuinfo           --------------------------
	.section	.note.nv.cuinfo,"",@"SHT_NOTE"
	.sectionflags	@"SHF_NOTE_NV_CUINFO"
        /*0018*/ 	.short	0x0002
        /*001a*/ 	.short	0x0064
        /*001c*/ 	.short	0x0082
	.zero		2


//--------------------- .nv.info                  --------------------------
	.section	.nv.info,"",@"SHT_CUDA_INFO"
	.align	4


	//----- nvinfo : EIATTR_REGCOUNT
	.align		4
        /*0000*/ 	.byte	0x04, 0x2f
        /*0002*/ 	.short	(.L_3 - .L_2)
	.align		4
.L_2:
        /*0004*/ 	.word	index@(_Z16HelloWorldKernelj)
        /*0008*/ 	.word	0x00000018


	//----- nvinfo : EIATTR_FRAME_SIZE
	.align		4
.L_3:
        /*000c*/ 	.byte	0x04, 0x11
        /*000e*/ 	.short	(.L_5 - .L_4)
	.align		4
.L_4:
        /*0010*/ 	.word	index@(_Z16HelloWorldKernelj)
        /*0014*/ 	.word	0x00000010


	//----- nvinfo : EIATTR_MIN_STACK_SIZE
	.align		4
.L_5:
        /*0018*/ 	.byte	0x04, 0x12
        /*001a*/ 	.short	(.L_7 - .L_6)
	.align		4
.L_6:
        /*001c*/ 	.word	index@(_Z16HelloWorldKernelj)
        /*0020*/ 	.word	0x00000010
.L_7:


//--------------------- .nv.compat                --------------------------
	.section	.nv.compat,"",@"SHT_CUDA_COMPAT_INFO"
	.align	4
        /*0000*/ 	.byte	0x02, 0x09, 0x00, 0x00, 0x02, 0x02, 0x01, 0x00, 0x02, 0x05, 0x05, 0x00, 0x03, 0x07, 0x01, 0x01
        /*0010*/ 	.byte	0x02, 0x03, 0x00, 0x00, 0x02, 0x06, 0x01, 0x00, 0x04, 0x0b, 0x08, 0x00, 0x09, 0x00, 0x00, 0x00
        /*0020*/ 	.byte	0x00, 0x00, 0x00, 0x00


//--------------------- .nv.info._Z16HelloWorldKernelj --------------------------
	.section	.nv.info._Z16HelloWorldKernelj,"",@"SHT_CUDA_INFO"
	.sectionflags	@""
	.align	4


	//----- nvinfo : EIATTR_CUDA_API_VERSION
	.align		4
        /*0000*/ 	.byte	0x04, 0x37
        /*0002*/ 	.short	(.L_9 - .L_8)
.L_8:
        /*0004*/ 	.word	0x00000082


	//----- nvinfo : EIATTR_KPARAM_INFO
	.align		4
.L_9:
        /*0008*/ 	.byte	0x04, 0x17
        /*000a*/ 	.short	(.L_11 - .L_10)
.L_10:
        /*000c*/ 	.word	0x00000000
        /*0010*/ 	.short	0x0000
        /*0012*/ 	.short	0x0000
        /*0014*/ 	.byte	0x00, 0xf0, 0x11, 0x00


	//----- nvinfo : EIATTR_SPARSE_MMA_MASK
	.align		4
.L_11:
        /*0018*/ 	.byte	0x03, 0x50
        /*001a*/ 	.short	0x0000


	//----- nvinfo : EIATTR_MAXREG_COUNT
	.align		4
        /*001c*/ 	.byte	0x03, 0x1b
        /*001e*/ 	.short	0x00ff


	//----- nvinfo : EIATTR_EXTERNS
	.align		4
        /*0020*/ 	.byte	0x04, 0x0f
        /*0022*/ 	.short	(.L_13 - .L_12)


	//   ....[0]....
	.align		4
.L_12:
        /*0024*/ 	.word	index@(vprintf)


	//----- nvinfo : EIATTR_MERCURY_ISA_VERSION
	.align		4
.L_13:
        /*0028*/ 	.byte	0x03, 0x5f
        /*002a*/ 	.short	0x0101


	//----- nvinfo : EIATTR_VRC_CTA_INIT_COUNT
	.align		4
        /*002c*/ 	.byte	0x02, 0x4a
	.zero		1
	.zero		1


	//----- nvinfo : EIATTR_SYSCALL_OFFSETS
	.align		4
        /*0030*/ 	.byte	0x04, 0x46
        /*0032*/ 	.short	(.L_15 - .L_14)


	//   ....[0]....
.L_14:
        /*0034*/ 	.word	0x00000170


	//----- nvinfo : EIATTR_EXIT_INSTR_OFFSETS
	.align		4
.L_15:
        /*0038*/ 	.byte	0x04, 0x1c
        /*003a*/ 	.short	(.L_17 - .L_16)


	//   ....[0]....
.L_16:
        /*003c*/ 	.word	0x000000d0


	//   ....[1]....
        /*0040*/ 	.word	0x00000180


	//----- nvinfo : EIATTR_CRS_STACK_SIZE
	.align		4
.L_17:
        /*0044*/ 	.byte	0x04, 0x1e
        /*0046*/ 	.short	(.L_19 - .L_18)
.L_18:
        /*0048*/ 	.word	0x00000000


	//----- nvinfo : EIATTR_CBANK_PARAM_SIZE
	.align		4
.L_19:
        /*004c*/ 	.byte	0x03, 0x19
        /*004e*/ 	.short	0x0004


	//----- nvinfo : EIATTR_PARAM_CBANK
	.align		4
        /*0050*/ 	.byte	0x04, 0x0a
        /*0052*/ 	.short	(.L_21 - .L_20)
	.align		4
.L_20:
        /*0054*/ 	.word	index@(.nv.constant0._Z16HelloWorldKernelj)
        /*0058*/ 	.short	0x0380
        /*005a*/ 	.short	0x0004


	//----- nvinfo : EIATTR_SW_WAR
	.align		4
.L_21:
        /*005c*/ 	.byte	0x04, 0x36
        /*005e*/ 	.short	(.L_23 - .L_22)
.L_22:
        /*0060*/ 	.word	0x00000008
.L_23:


//--------------------- .nv.callgraph             --------------------------
	.section	.nv.callgraph,"",@"SHT_CUDA_CALLGRAPH"
	.align	4
	.sectionentsize	8
	.align		4
        /*0000*/ 	.word	0x00000000
	.align		4
        /*0004*/ 	.word	0xffffffff
	.align		4
        /*0008*/ 	.word	index@(_Z16HelloWorldKernelj)
	.align		4
        /*000c*/ 	.word	index@(vprintf)
	.align		4
        /*0010*/ 	.word	0x00000000
	.align		4
        /*0014*/ 	.word	0xfffffffe
	.align		4
        /*0018*/ 	.word	0x00000000
	.align		4
        /*001c*/ 	.word	0xfffffffd
	.align		4
        /*0020*/ 	.word	0x00000000
	.align		4
        /*0024*/ 	.word	0xfffffffc


//--------------------- .nv.constant4             --------------------------
	.section	.nv.constant4,"a",@progbits
	.align	8
	.align		8
.nv.constant4:
        /*0000*/ 	.dword	vprintf
	.align		8
        /*0008*/ 	.dword	$str
	.align		8
        /*0010*/ 	.dword	$str$1


//--------------------- .text._Z16HelloWorldKernelj --------------------------
	.section	.text._Z16HelloWorldKernelj,"ax",@progbits
	.align	128
        .global         _Z16HelloWorldKernelj
        .type           _Z16HelloWorldKernelj,@function
        .size           _Z16HelloWorldKernelj,(.L_x_2 - _Z16HelloWorldKernelj)
        .other          _Z16HelloWorldKernelj,@"STO_CUDA_ENTRY STV_DEFAULT"
_Z16HelloWorldKernelj:
.text._Z16HelloWorldKernelj:
[----:B------:R-:W0:Y:S01]  /*0000*/  LDC R1, c[0x0][0x37c] ;  /* 0x0000df00ff017b82 */ /* 0x000e220000000800 */
[----:B------:R-:W1:Y:S01]  /*0010*/  S2R R3, SR_TID.X ;  /* 0x0000000000037919 */ /* 0x000e620000002100 */
[----:B------:R-:W2:Y:S06]  /*0020*/  LDCU UR5, c[0x0][0x2fc] ;  /* 0x00005f80ff0577ac */ /* 0x000eac0008000800 */
[----:B------:R-:W1:Y:S01]  /*0030*/  S2UR UR6, SR_CTAID.X ;  /* 0x00000000000679c3 */ /* 0x000e620000002500 */
[----:B0-----:R-:W-:Y:S01]  /*0040*/  VIADD R1, R1, 0xfffffff0 ;  /* 0xfffffff001017836 */ /* 0x001fe20000000000 */
[----:B------:R-:W0:Y:S06]  /*0050*/  LDCU UR4, c[0x0][0x2f8] ;  /* 0x00005f00ff0477ac */ /* 0x000e2c0008000800 */
[----:B------:R-:W1:Y:S08]  /*0060*/  LDC R0, c[0x0][0x360] ;  /* 0x0000d800ff007b82 */ /* 0x000e700000000800 */
[----:B------:R-:W3:Y:S01]  /*0070*/  LDC R5, c[0x0][0x380] ;  /* 0x0000e000ff057b82 */ /* 0x000ee20000000800 */
[----:B0-----:R-:W-:-:S04]  /*0080*/  IADD3 R6, P1, PT, R1, UR4, RZ ;  /* 0x0000000401067c10 */ /* 0x001fc8000ff3e0ff */
[----:B--2---:R-:W-:Y:S01]  /*0090*/  IADD3.X R7, PT, PT, RZ, UR5, RZ, P1, !PT ;  /* 0x00000005ff077c10 */ /* 0x004fe20008ffe4ff */
[----:B-1----:R-:W-:-:S04]  /*00a0*/  IMAD R0, R0, UR6, R3 ;  /* 0x0000000600007c24 */ /* 0x002fc8000f8e0203 */
[----:B---3--:R-:W-:-:S05]  /*00b0*/  IMAD R0, R5, 0x10, R0 ;  /* 0x0000001005007824 */ /* 0x008fca00078e0200 */
[----:B------:R-:W-:-:S13]  /*00c0*/  ISETP.GT.U32.AND P0, PT, R0, 0x1f, PT ;  /* 0x0000001f0000780c */ /* 0x000fda0003f04070 */
[----:B------:R-:W-:Y:S05]  /*00d0*/  @P0 EXIT ;  /* 0x000000000000094d */ /* 0x000fea0003800000 */
[----:B------:R-:W0:Y:S01]  /*00e0*/  LDC.64 R8, c[0x4][0x10] ;  /* 0x01000400ff087b82 */ /* 0x000e220000000a00 */
[----:B------:R-:W-:Y:S01]  /*00f0*/  MOV R2, 0x0 ;  /* 0x0000000000027802 */ /* 0x000fe20000000f00 */
[----:B------:R1:W-:Y:S01]  /*0100*/  STL [R1+0x8], R0 ;  /* 0x0000080001007387 */ /* 0x0003e20000100800 */
[----:B------:R-:W2:Y:S05]  /*0110*/  LDCU.64 UR4, c[0x4][0x8] ;  /* 0x01000100ff0477ac */ /* 0x000eaa0008000a00 */
[----:B------:R-:W3:Y:S01]  /*0120*/  LDC.64 R2, c[0x4][R2] ;  /* 0x0100000002027b82 */ /* 0x000ee20000000a00 */
[----:B--2---:R-:W-:Y:S01]  /*0130*/  IMAD.U32 R4, RZ, RZ, UR4 ;  /* 0x00000004ff047e24 */ /* 0x004fe2000f8e00ff */
[----:B------:R-:W-:Y:S01]  /*0140*/  MOV R5, UR5 ;  /* 0x0000000500057c02 */ /* 0x000fe20008000f00 */
[----:B0-----:R1:W-:Y:S06]  /*0150*/  STL.64 [R1], R8 ;  /* 0x0000000801007387 */ /* 0x0013ec0000100a00 */
[----:B------:R-:W-:-:S07]  /*0160*/  LEPC R20, `(.L_x_0) ;  /* 0x000000001014794e */ /* 0x000fce0000000000 */
[----:B-1-3--:R-:W-:Y:S05]  /*0170*/  CALL.ABS.NOINC R2 ;  /* 0x0000000002007343 */ /* 0x00afea0003c00000 */
.L_x_0:
[----:B------:R-:W-:Y:S05]  /*0180*/  EXIT ;  /* 0x000000000000794d */ /* 0x000fea0003800000 */
.L_x_1:
[----:B------:R-:W-:-:S00]  /*0190*/  BRA `(.L_x_1) ;  /* 0xfffffffc00fc7947 */ /* 0x000fc0000383ffff */
[----:B------:R-:W-:-:S00]  /*01a0*/  NOP ;  /* 0x0000000000007918 */ /* 0x000fc00000000000 */
        /* <DEDUP_REMOVED lines=13> */
.L_x_2:


//--------------------- .nv.global.init           --------------------------
	.section	.nv.global.init,"aw",@progbits
.nv.global.init:
	.type		$str,@object
	.size		$str,($str$1 - $str)
$str:
        /*0000*/ 	.byte	0x25, 0x73, 0x20, 0xe2, 0x84, 0x96, 0x25, 0x64, 0x21, 0x0a, 0x00
	.type		$str$1,@object
	.size		$str$1,(.L_1 - $str$1)
$str$1:
        /*000b*/ 	.byte	0x48, 0x65, 0x6c, 0x6c, 0x6f, 0x20, 0x57, 0x6f, 0x72, 0x6c, 0x64, 0x00
.L_1:


//--------------------- .nv.shared.reserved.0     --------------------------
	.section	.nv.shared.reserved.0,"aw",@nobits
	.weak		__nv_reservedSMEM_offset_0_alias
	.size		__nv_reservedSMEM_offset_0_alias, 0, 64
	.other		__nv_reservedSMEM_offset_0_alias,@"STO_CUDA_RESERVED_SHARED STV_DEFAULT"
__nv_reservedSMEM_offset_0_alias:
	.zero		0
	.zero		64


//--------------------- .nv.constant0._Z16HelloWorldKernelj --------------------------
	.section	.nv.constant0._Z16HelloWorldKernelj,"a",@progbits
	.sectionflags	@""
	.align	4
.nv.constant0._Z16HelloWorldKernelj:
	.zero		900


//--------------------- SYMBOLS --------------------------

	.type		.nv.reservedSmem.offset0,@object
	.size		.nv.reservedSmem.offset0,0x4
	.type		vprintf,@function
